//
// Generated by NVIDIA NVVM Compiler
//
// Compiler Build ID: CL-36424714
// Cuda compilation tools, release 13.0, V13.0.88
// Based on NVVM 20.0.0
//

.version 9.0
.target sm_100
.address_size 64

	// .globl	_Z15sharedHistogramPfiPj
// _ZZ15sharedHistogramPfiPjE9localHist has been demoted

.visible .entry _Z15sharedHistogramPfiPj(
	.param .u64 .ptr .align 1 _Z15sharedHistogramPfiPj_param_0,
	.param .u32 _Z15sharedHistogramPfiPj_param_1,
	.param .u64 .ptr .align 1 _Z15sharedHistogramPfiPj_param_2
)
{
	.reg .pred 	%p<21>;
	.reg .b32 	%r<124>;
	.reg .b32 	%f<2>;
	.reg .b64 	%rd<21>;
	// demoted variable
	.shared .align 4 .b8 _ZZ15sharedHistogramPfiPjE9localHist[1024];
	ld.param.u64 	%rd7, [_Z15sharedHistogramPfiPj_param_0];
	ld.param.u32 	%r62, [_Z15sharedHistogramPfiPj_param_1];
	ld.param.u64 	%rd8, [_Z15sharedHistogramPfiPj_param_2];
	cvta.to.global.u64 	%rd1, %rd8;
	mov.u32 	%r123, %tid.x;
	mov.u32 	%r63, %ctaid.x;
	mov.u32 	%r2, %ntid.x;
	mad.lo.s32 	%r115, %r63, %r2, %r123;
	setp.gt.u32 	%p1, %r123, 255;
	@%p1 bra 	$L__BB0_7;
	add.s32 	%r64, %r123, %r2;
	max.u32 	%r65, %r64, 256;
	setp.lt.u32 	%p2, %r64, 256;
	selp.u32 	%r66, 1, 0, %p2;
	add.s32 	%r67, %r64, %r66;
	sub.s32 	%r68, %r65, %r67;
	div.u32 	%r69, %r68, %r2;
	add.s32 	%r4, %r69, %r66;
	and.b32  	%r70, %r4, 3;
	setp.eq.s32 	%p3, %r70, 3;
	mov.u32 	%r114, %r123;
	@%p3 bra 	$L__BB0_4;
	add.s32 	%r71, %r4, 1;
	and.b32  	%r72, %r71, 3;
	shl.b32 	%r73, %r123, 2;
	mov.u32 	%r74, _ZZ15sharedHistogramPfiPjE9localHist;
	add.s32 	%r111, %r74, %r73;
	shl.b32 	%r6, %r2, 2;
	neg.s32 	%r110, %r72;
	mad.lo.s32 	%r114, %r2, %r72, %r123;
$L__BB0_3:
	.pragma "nounroll";
	mov.b32 	%r75, 0;
	st.shared.u32 	[%r111], %r75;
	add.s32 	%r111, %r111, %r6;
	add.s32 	%r110, %r110, 1;
	setp.ne.s32 	%p4, %r110, 0;
	@%p4 bra 	$L__BB0_3;
$L__BB0_4:
	setp.lt.u32 	%p5, %r4, 3;
	@%p5 bra 	$L__BB0_7;
	shl.b32 	%r14, %r2, 2;
	shl.b32 	%r76, %r114, 2;
	mov.u32 	%r77, _ZZ15sharedHistogramPfiPjE9localHist;
	add.s32 	%r113, %r77, %r76;
	shl.b32 	%r16, %r2, 4;
	shl.b32 	%r17, %r2, 3;
	mul.lo.s32 	%r18, %r2, 12;
$L__BB0_6:
	mov.b32 	%r78, 0;
	st.shared.u32 	[%r113], %r78;
	add.s32 	%r79, %r113, %r14;
	st.shared.u32 	[%r79], %r78;
	add.s32 	%r80, %r113, %r17;
	st.shared.u32 	[%r80], %r78;
	add.s32 	%r81, %r113, %r18;
	st.shared.u32 	[%r81], %r78;
	add.s32 	%r114, %r114, %r14;
	add.s32 	%r113, %r113, %r16;
	setp.lt.u32 	%p6, %r114, 256;
	@%p6 bra 	$L__BB0_6;
$L__BB0_7:
	bar.sync 	0;
	setp.ge.s32 	%p7, %r115, %r62;
	@%p7 bra 	$L__BB0_12;
	mov.u32 	%r82, %nctaid.x;
	mul.lo.s32 	%r23, %r2, %r82;
	cvta.to.global.u64 	%rd2, %rd7;
$L__BB0_9:
	mul.wide.s32 	%rd9, %r115, 4;
	add.s64 	%rd10, %rd2, %rd9;
	ld.global.f32 	%f1, [%rd10];
	cvt.rzi.s32.f32 	%r25, %f1;
	setp.gt.u32 	%p8, %r25, 255;
	@%p8 bra 	$L__BB0_11;
	shl.b32 	%r83, %r25, 2;
	mov.u32 	%r84, _ZZ15sharedHistogramPfiPjE9localHist;
	add.s32 	%r85, %r84, %r83;
	atom.shared.add.u32 	%r86, [%r85], 1;
$L__BB0_11:
	add.s32 	%r115, %r115, %r23;
	setp.lt.s32 	%p9, %r115, %r62;
	@%p9 bra 	$L__BB0_9;
$L__BB0_12:
	setp.gt.u32 	%p10, %r123, 255;
	bar.sync 	0;
	@%p10 bra 	$L__BB0_29;
	add.s32 	%r87, %r123, %r2;
	max.u32 	%r88, %r87, 256;
	setp.lt.u32 	%p11, %r87, 256;
	selp.u32 	%r89, 1, 0, %p11;
	add.s32 	%r90, %r87, %r89;
	sub.s32 	%r91, %r88, %r90;
	div.u32 	%r92, %r91, %r2;
	add.s32 	%r27, %r92, %r89;
	and.b32  	%r93, %r27, 3;
	setp.eq.s32 	%p12, %r93, 3;
	@%p12 bra 	$L__BB0_18;
	add.s32 	%r94, %r27, 1;
	and.b32  	%r95, %r94, 3;
	mul.wide.u32 	%rd11, %r123, 4;
	add.s64 	%rd20, %rd1, %rd11;
	mul.wide.u32 	%rd4, %r2, 4;
	shl.b32 	%r96, %r123, 2;
	mov.u32 	%r97, _ZZ15sharedHistogramPfiPjE9localHist;
	add.s32 	%r117, %r97, %r96;
	shl.b32 	%r29, %r2, 2;
	neg.s32 	%r116, %r95;
	mad.lo.s32 	%r123, %r2, %r95, %r123;
$L__BB0_15:
	.pragma "nounroll";
	ld.shared.u32 	%r34, [%r117];
	setp.eq.s32 	%p13, %r34, 0;
	@%p13 bra 	$L__BB0_17;
	atom.global.add.u32 	%r98, [%rd20], %r34;
$L__BB0_17:
	add.s64 	%rd20, %rd20, %rd4;
	add.s32 	%r117, %r117, %r29;
	add.s32 	%r116, %r116, 1;
	setp.ne.s32 	%p14, %r116, 0;
	@%p14 bra 	$L__BB0_15;
$L__BB0_18:
	setp.lt.u32 	%p15, %r27, 3;
	@%p15 bra 	$L__BB0_29;
	shl.b32 	%r99, %r2, 1;
	add.s32 	%r122, %r123, %r99;
	shl.b32 	%r39, %r2, 2;
	mad.lo.s32 	%r121, %r2, 3, %r123;
	add.s32 	%r120, %r2, %r123;
	shl.b32 	%r100, %r123, 2;
	mov.u32 	%r101, _ZZ15sharedHistogramPfiPjE9localHist;
	add.s32 	%r119, %r101, %r100;
	shl.b32 	%r43, %r2, 4;
	shl.b32 	%r44, %r2, 3;
	mul.lo.s32 	%r45, %r2, 12;
$L__BB0_20:
	ld.shared.u32 	%r51, [%r119];
	setp.eq.s32 	%p16, %r51, 0;
	@%p16 bra 	$L__BB0_22;
	mul.wide.u32 	%rd12, %r123, 4;
	add.s64 	%rd13, %rd1, %rd12;
	atom.global.add.u32 	%r102, [%rd13], %r51;
$L__BB0_22:
	add.s32 	%r103, %r119, %r39;
	ld.shared.u32 	%r52, [%r103];
	setp.eq.s32 	%p17, %r52, 0;
	@%p17 bra 	$L__BB0_24;
	mul.wide.u32 	%rd14, %r120, 4;
	add.s64 	%rd15, %rd1, %rd14;
	atom.global.add.u32 	%r104, [%rd15], %r52;
$L__BB0_24:
	add.s32 	%r53, %r123, %r2;
	add.s32 	%r105, %r119, %r44;
	ld.shared.u32 	%r54, [%r105];
	setp.eq.s32 	%p18, %r54, 0;
	@%p18 bra 	$L__BB0_26;
	mul.wide.u32 	%rd16, %r122, 4;
	add.s64 	%rd17, %rd1, %rd16;
	atom.global.add.u32 	%r106, [%rd17], %r54;
$L__BB0_26:
	add.s32 	%r55, %r53, %r2;
	add.s32 	%r107, %r119, %r45;
	ld.shared.u32 	%r56, [%r107];
	setp.eq.s32 	%p19, %r56, 0;
	@%p19 bra 	$L__BB0_28;
	mul.wide.u32 	%rd18, %r121, 4;
	add.s64 	%rd19, %rd1, %rd18;
	atom.global.add.u32 	%r108, [%rd19], %r56;
$L__BB0_28:
	add.s32 	%r109, %r55, %r2;
	add.s32 	%r123, %r109, %r2;
	add.s32 	%r122, %r122, %r39;
	add.s32 	%r121, %r121, %r39;
	add.s32 	%r120, %r120, %r39;
	add.s32 	%r119, %r119, %r43;
	setp.lt.u32 	%p20, %r123, 256;
	@%p20 bra 	$L__BB0_20;
$L__BB0_29:
	ret;

}


// ===== COMPILED SASS (sm_100) =====

	.target	sm_100

	.elftype	@"ET_EXEC"


//--------------------- .note.nv.tkinfo           --------------------------
	.section	.note.nv.tkinfo,"",@"SHT_NOTE"
	.sectionflags	@"SHF_NOTE_NV_TKINFO"
	.tkinfo
        /*0018*/ 	.word	0x00000002
        /*0030*/ 	.string	""
        /*0030*/ 	.string	"ptxas"
        /*0030*/ 	.string	"Cuda compilation tools, release 13.0, V13.0.88"
        /*0030*/ 	.string	"Build cuda_13.0.r13.0/compiler.36424714_0"
        /*0030*/ 	.string	"-arch sm_100 -m 64 "



//--------------------- .note.nv.cuinfo           --------------------------
	.section	.note.nv.cuinfo,"",@"SHT_NOTE"
	.sectionflags	@"SHF_NOTE_NV_CUINFO"
        /*0018*/ 	.short	0x0002
        /*001a*/ 	.short	0x0064
        /*001c*/ 	.short	0x0082
	.zero		2


//--------------------- .nv.info                  --------------------------
	.section	.nv.info,"",@"SHT_CUDA_INFO"
	.align	4


	//----- nvinfo : EIATTR_REGCOUNT
	.align		4
        /*0000*/ 	.byte	0x04, 0x2f
        /*0002*/ 	.short	(.L_1 - .L_0)
	.align		4
.L_0:
        /*0004*/ 	.word	index@(_Z15sharedHistogramPfiPj)
        /*0008*/ 	.word	0x0000001a


	//----- nvinfo : EIATTR_FRAME_SIZE
	.align		4
.L_1:
        /*000c*/ 	.byte	0x04, 0x11
        /*000e*/ 	.short	(.L_3 - .L_2)
	.align		4
.L_2:
        /*0010*/ 	.word	index@(_Z15sharedHistogramPfiPj)
        /*0014*/ 	.word	0x00000000


	//----- nvinfo : EIATTR_MIN_STACK_SIZE
	.align		4
.L_3:
        /*0018*/ 	.byte	0x04, 0x12
        /*001a*/ 	.short	(.L_5 - .L_4)
	.align		4
.L_4:
        /*001c*/ 	.word	index@(_Z15sharedHistogramPfiPj)
        /*0020*/ 	.word	0x00000000
.L_5:


//--------------------- .nv.compat                --------------------------
	.section	.nv.compat,"",@"SHT_CUDA_COMPAT_INFO"
	.align	4
        /*0000*/ 	.byte	0x02, 0x09, 0x00, 0x00, 0x02, 0x02, 0x01, 0x00, 0x02, 0x05, 0x05, 0x00, 0x03, 0x07, 0x01, 0x01
        /*0010*/ 	.byte	0x02, 0x03, 0x00, 0x00, 0x02, 0x06, 0x01, 0x00, 0x04, 0x0b, 0x08, 0x00, 0x09, 0x00, 0x00, 0x00
        /*0020*/ 	.byte	0x00, 0x00, 0x00, 0x00


//--------------------- .nv.info._Z15sharedHistogramPfiPj --------------------------
	.section	.nv.info._Z15sharedHistogramPfiPj,"",@"SHT_CUDA_INFO"
	.sectionflags	@""
	.align	4


	//----- nvinfo : EIATTR_CUDA_API_VERSION
	.align		4
        /*0000*/ 	.byte	0x04, 0x37
        /*0002*/ 	.short	(.L_7 - .L_6)
.L_6:
        /*0004*/ 	.word	0x00000082


	//----- nvinfo : EIATTR_KPARAM_INFO
	.align		4
.L_7:
        /*0008*/ 	.byte	0x04, 0x17
        /*000a*/ 	.short	(.L_9 - .L_8)
.L_8:
        /*000c*/ 	.word	0x00000000
        /*0010*/ 	.short	0x0002
        /*0012*/ 	.short	0x0010
        /*0014*/ 	.byte	0x00, 0xf5, 0x21, 0x00


	//----- nvinfo : EIATTR_KPARAM_INFO
	.align		4
.L_9:
        /*0018*/ 	.byte	0x04, 0x17
        /*001a*/ 	.short	(.L_11 - .L_10)
.L_10:
        /*001c*/ 	.word	0x00000000
        /*0020*/ 	.short	0x0001
        /*0022*/ 	.short	0x0008
        /*0024*/ 	.byte	0x00, 0xf0, 0x11, 0x00


	//----- nvinfo : EIATTR_KPARAM_INFO
	.align		4
.L_11:
        /*0028*/ 	.byte	0x04, 0x17
        /*002a*/ 	.short	(.L_13 - .L_12)
.L_12:
        /*002c*/ 	.word	0x00000000
        /*0030*/ 	.short	0x0000
        /*0032*/ 	.short	0x0000
        /*0034*/ 	.byte	0x00, 0xf5, 0x21, 0x00


	//----- nvinfo : EIATTR_SPARSE_MMA_MASK
	.align		4
.L_13:
        /*0038*/ 	.byte	0x03, 0x50
        /*003a*/ 	.short	0x0000


	//----- nvinfo : EIATTR_MAXREG_COUNT
	.align		4
        /*003c*/ 	.byte	0x03, 0x1b
        /*003e*/ 	.short	0x00ff


	//----- nvinfo : EIATTR_NUM_BARRIERS
	.align		4
        /*0040*/ 	.byte	0x02, 0x4c
        /*0042*/ 	.byte	0x01
	.zero		1


	//----- nvinfo : EIATTR_MERCURY_ISA_VERSION
	.align		4
        /*0044*/ 	.byte	0x03, 0x5f
        /*0046*/ 	.short	0x0101


	//----- nvinfo : EIATTR_VRC_CTA_INIT_COUNT
	.align		4
        /*0048*/ 	.byte	0x02, 0x4a
	.zero		1
	.zero		1


	//----- nvinfo : EIATTR_EXIT_INSTR_OFFSETS
	.align		4
        /*004c*/ 	.byte	0x04, 0x1c
        /*004e*/ 	.short	(.L_15 - .L_14)


	//   ....[0]....
.L_14:
        /*0050*/ 	.word	0x00000610


	//   ....[1]....
        /*0054*/ 	.word	0x00000950


	//   ....[2]....
        /*0058*/ 	.word	0x00000c50


	//----- nvinfo : EIATTR_CRS_STACK_SIZE
	.align		4
.L_15:
        /*005c*/ 	.byte	0x04, 0x1e
        /*005e*/ 	.short	(.L_17 - .L_16)
.L_16:
        /*0060*/ 	.word	0x00000000


	//----- nvinfo : EIATTR_CBANK_PARAM_SIZE
	.align		4
.L_17:
        /*0064*/ 	.byte	0x03, 0x19
        /*0066*/ 	.short	0x0018


	//----- nvinfo : EIATTR_PARAM_CBANK
	.align		4
        /*0068*/ 	.byte	0x04, 0x0a
        /*006a*/ 	.short	(.L_19 - .L_18)
	.align		4
.L_18:
        /*006c*/ 	.word	index@(.nv.constant0._Z15sharedHistogramPfiPj)
        /*0070*/ 	.short	0x0380
        /*0072*/ 	.short	0x0018


	//----- nvinfo : EIATTR_SW_WAR
	.align		4
.L_19:
        /*0074*/ 	.byte	0x04, 0x36
        /*0076*/ 	.short	(.L_21 - .L_20)
.L_20:
        /*0078*/ 	.word	0x00000008
.L_21:


//--------------------- .nv.callgraph             --------------------------
	.section	.nv.callgraph,"",@"SHT_CUDA_CALLGRAPH"
	.align	4
	.sectionentsize	8
	.align		4
        /*0000*/ 	.word	0x00000000
	.align		4
        /*0004*/ 	.word	0xffffffff
	.align		4
        /*0008*/ 	.word	0x00000000
	.align		4
        /*000c*/ 	.word	0xfffffffe
	.align		4
        /*0010*/ 	.word	0x00000000
	.align		4
        /*0014*/ 	.word	0xfffffffd
	.align		4
        /*0018*/ 	.word	0x00000000
	.align		4
        /*001c*/ 	.word	0xfffffffc


//--------------------- .text._Z15sharedHistogramPfiPj --------------------------
	.section	.text._Z15sharedHistogramPfiPj,"ax",@progbits
	.align	128
        .global         _Z15sharedHistogramPfiPj
        .type           _Z15sharedHistogramPfiPj,@function
        .size           _Z15sharedHistogramPfiPj,(.L_x_26 - _Z15sharedHistogramPfiPj)
        .other          _Z15sharedHistogramPfiPj,@"STO_CUDA_ENTRY STV_DEFAULT"
_Z15sharedHistogramPfiPj:
.text._Z15sharedHistogramPfiPj:
[----:B------:R-:W-:Y:S01]  /*0000*/  LDC R1, c[0x0][0x37c] ;  /* 0x0000df00ff017b82 */ /* 0x000fe20000000800 */
[----:B------:R-:W0:Y:S07]  /*0010*/  S2R R3, SR_TID.X ;  /* 0x0000000000037919 */ /* 0x000e2e0000002100 */
[----:B------:R-:W1:Y:S01]  /*0020*/  S2UR UR4, SR_CTAID.X ;  /* 0x00000000000479c3 */ /* 0x000e620000002500 */
[----:B------:R-:W-:Y:S07]  /*0030*/  BSSY.RECONVERGENT B0, `(.L_x_0) ;  /* 0x0000041000007945 */ /* 0x000fee0003800200 */
[----:B------:R-:W1:Y:S01]  /*0040*/  LDC R0, c[0x0][0x360] ;  /* 0x0000d800ff007b82 */ /* 0x000e620000000800 */
[----:B0-----:R-:W-:Y:S01]  /*0050*/  ISETP.GT.U32.AND P0, PT, R3, 0xff, PT ;  /* 0x000000ff0300780c */ /* 0x001fe20003f04070 */
[----:B-1----:R-:W-:-:S12]  /*0060*/  IMAD R2, R0, UR4, R3 ;  /* 0x0000000400027c24 */ /* 0x002fd8000f8e0203 */
[----:B------:R-:W-:Y:S05]  /*0070*/  @P0 BRA `(.L_x_1) ;  /* 0x0000000000f00947 */ /* 0x000fea0003800000 */
[----:B------:R-:W0:Y:S01]  /*0080*/  I2F.U32.RP R9, R0 ;  /* 0x0000000000097306 */ /* 0x000e220000209000 */
[----:B------:R-:W-:Y:S01]  /*0090*/  IMAD.IADD R6, R3, 0x1, R0 ;  /* 0x0000000103067824 */ /* 0x000fe200078e0200 */
[----:B------:R-:W-:Y:S01]  /*00a0*/  ISETP.NE.U32.AND P2, PT, R0, RZ, PT ;  /* 0x000000ff0000720c */ /* 0x000fe20003f45070 */
[----:B------:R-:W-:Y:S03]  /*00b0*/  BSSY.RECONVERGENT B1, `(.L_x_2) ;  /* 0x0000028000017945 */ /* 0x000fe60003800200 */
[C---:B------:R-:W-:Y:S02]  /*00c0*/  ISETP.GE.U32.AND P0, PT, R6.reuse, 0x100, PT ;  /* 0x000001000600780c */ /* 0x040fe40003f06070 */
[----:B------:R-:W-:Y:S02]  /*00d0*/  VIMNMX.U32 R7, PT, PT, R6, 0x100, !PT ;  /* 0x0000010006077848 */ /* 0x000fe40007fe0000 */
[----:B------:R-:W-:-:S04]  /*00e0*/  SEL R8, RZ, 0x1, P0 ;  /* 0x00000001ff087807 */ /* 0x000fc80000000000 */
[----:B------:R-:W-:Y:S01]  /*00f0*/  IADD3 R7, PT, PT, R7, -R6, -R8 ;  /* 0x8000000607077210 */ /* 0x000fe20007ffe808 */
[----:B0-----:R-:W0:Y:S02]  /*0100*/  MUFU.RCP R9, R9 ;  /* 0x0000000900097308 */ /* 0x001e240000001000 */
[----:B0-----:R-:W-:-:S06]  /*0110*/  VIADD R4, R9, 0xffffffe ;  /* 0x0ffffffe09047836 */ /* 0x001fcc0000000000 */
[----:B------:R0:W1:Y:S02]  /*0120*/  F2I.FTZ.U32.TRUNC.NTZ R5, R4 ;  /* 0x0000000400057305 */ /* 0x000064000021f000 */
[----:B0-----:R-:W-:Y:S02]  /*0130*/  IMAD.MOV.U32 R4, RZ, RZ, RZ ;  /* 0x000000ffff047224 */ /* 0x001fe400078e00ff */
[----:B-1----:R-:W-:-:S04]  /*0140*/  IMAD.MOV R11, RZ, RZ, -R5 ;  /* 0x000000ffff0b7224 */ /* 0x002fc800078e0a05 */
[----:B------:R-:W-:-:S04]  /*0150*/  IMAD R11, R11, R0, RZ ;  /* 0x000000000b0b7224 */ /* 0x000fc800078e02ff */
[----:B------:R-:W-:-:S06]  /*0160*/  IMAD.HI.U32 R10, R5, R11, R4 ;  /* 0x0000000b050a7227 */ /* 0x000fcc00078e0004 */
[----:B------:R-:W-:-:S05]  /*0170*/  IMAD.HI.U32 R5, R10, R7, RZ ;  /* 0x000000070a057227 */ /* 0x000fca00078e00ff */
[----:B------:R-:W-:-:S05]  /*0180*/  IADD3 R4, PT, PT, -R5, RZ, RZ ;  /* 0x000000ff05047210 */ /* 0x000fca0007ffe1ff */
[----:B------:R-:W-:-:S05]  /*0190*/  IMAD R7, R0, R4, R7 ;  /* 0x0000000400077224 */ /* 0x000fca00078e0207 */
[----:B------:R-:W-:-:S13]  /*01a0*/  ISETP.GE.U32.AND P0, PT, R7, R0, PT ;  /* 0x000000000700720c */ /* 0x000fda0003f06070 */
[----:B------:R-:W-:Y:S02]  /*01b0*/  @P0 IMAD.IADD R7, R7, 0x1, -R0 ;  /* 0x0000000107070824 */ /* 0x000fe400078e0a00 */
[----:B------:R-:W-:-:S03]  /*01c0*/  @P0 VIADD R5, R5, 0x1 ;  /* 0x0000000105050836 */ /* 0x000fc60000000000 */
[----:B------:R-:W-:-:S13]  /*01d0*/  ISETP.GE.U32.AND P1, PT, R7, R0, PT ;  /* 0x000000000700720c */ /* 0x000fda0003f26070 */
[----:B------:R-:W-:Y:S01]  /*01e0*/  @P1 VIADD R5, R5, 0x1 ;  /* 0x0000000105051836 */ /* 0x000fe20000000000 */
[----:B------:R-:W-:-:S04]  /*01f0*/  @!P2 LOP3.LUT R5, RZ, R0, RZ, 0x33, !PT ;  /* 0x00000000ff05a212 */ /* 0x000fc800078e33ff */
[----:B------:R-:W-:-:S04]  /*0200*/  IADD3 R4, PT, PT, R8, R5, RZ ;  /* 0x0000000508047210 */ /* 0x000fc80007ffe0ff */
[C---:B------:R-:W-:Y:S02]  /*0210*/  LOP3.LUT R5, R4.reuse, 0x3, RZ, 0xc0, !PT ;  /* 0x0000000304057812 */ /* 0x040fe400078ec0ff */
[----:B------:R-:W-:Y:S02]  /*0220*/  ISETP.GE.U32.AND P1, PT, R4, 0x3, PT ;  /* 0x000000030400780c */ /* 0x000fe40003f26070 */
[----:B------:R-:W-:Y:S01]  /*0230*/  ISETP.NE.AND P0, PT, R5, 0x3, PT ;  /* 0x000000030500780c */ /* 0x000fe20003f05270 */
[----:B------:R-:W-:-:S12]  /*0240*/  IMAD.MOV.U32 R5, RZ, RZ, R3 ;  /* 0x000000ffff057224 */ /* 0x000fd800078e0003 */
[----:B------:R-:W-:Y:S05]  /*0250*/  @!P0 BRA `(.L_x_3) ;  /* 0x0000000000348947 */ /* 0x000fea0003800000 */
[----:B------:R-:W0:Y:S01]  /*0260*/  S2UR UR5, SR_CgaCtaId ;  /* 0x00000000000579c3 */ /* 0x000e220000008800 */
[----:B------:R-:W-:Y:S01]  /*0270*/  VIADD R4, R4, 0x1 ;  /* 0x0000000104047836 */ /* 0x000fe20000000000 */
[----:B------:R-:W-:-:S04]  /*0280*/  UMOV UR4, 0x400 ;  /* 0x0000040000047882 */ /* 0x000fc80000000000 */
[----:B------:R-:W-:-:S05]  /*0290*/  LOP3.LUT R4, R4, 0x3, RZ, 0xc0, !PT ;  /* 0x0000000304047812 */ /* 0x000fca00078ec0ff */
[----:B------:R-:W-:Y:S02]  /*02a0*/  IMAD R5, R4, R0, R3 ;  /* 0x0000000004057224 */ /* 0x000fe400078e0203 */
[----:B------:R-:W-:Y:S01]  /*02b0*/  IMAD.MOV R4, RZ, RZ, -R4 ;  /* 0x000000ffff047224 */ /* 0x000fe200078e0a04 */
[----:B0-----:R-:W-:-:S06]  /*02c0*/  ULEA UR4, UR5, UR4, 0x18 ;  /* 0x0000000405047291 */ /* 0x001fcc000f8ec0ff */
[----:B------:R-:W-:-:S07]  /*02d0*/  LEA R7, R3, UR4, 0x2 ;  /* 0x0000000403077c11 */ /* 0x000fce000f8e10ff */
.L_x_4:
[----:B------:R-:W-:Y:S01]  /*02e0*/  IADD3 R4, PT, PT, R4, 0x1, RZ ;  /* 0x0000000104047810 */ /* 0x000fe20007ffe0ff */
[----:B------:R0:W-:Y:S03]  /*02f0*/  STS [R7], RZ ;  /* 0x000000ff07007388 */ /* 0x0001e60000000800 */
[----:B------:R-:W-:Y:S01]  /*0300*/  ISETP.NE.AND P0, PT, R4, RZ, PT ;  /* 0x000000ff0400720c */ /* 0x000fe20003f05270 */
[----:B0-----:R-:W-:-:S12]  /*0310*/  IMAD R7, R0, 0x4, R7 ;  /* 0x0000000400077824 */ /* 0x001fd800078e0207 */
[----:B------:R-:W-:Y:S05]  /*0320*/  @P0 BRA `(.L_x_4) ;  /* 0xfffffffc00ec0947 */ /* 0x000fea000383ffff */
.L_x_3:
[----:B------:R-:W-:Y:S05]  /*0330*/  BSYNC.RECONVERGENT B1 ;  /* 0x0000000000017941 */ /* 0x000fea0003800200 */
.L_x_2:
[----:B------:R-:W-:Y:S05]  /*0340*/  @!P1 BRA `(.L_x_1) ;  /* 0x00000000003c9947 */ /* 0x000fea0003800000 */
[----:B------:R-:W0:Y:S01]  /*0350*/  S2UR UR5, SR_CgaCtaId ;  /* 0x00000000000579c3 */ /* 0x000e220000008800 */
[----:B------:R-:W-:Y:S02]  /*0360*/  UMOV UR4, 0x400 ;  /* 0x0000040000047882 */ /* 0x000fe40000000000 */
[----:B0-----:R-:W-:-:S06]  /*0370*/  ULEA UR4, UR5, UR4, 0x18 ;  /* 0x0000000405047291 */ /* 0x001fcc000f8ec0ff */
[----:B------:R-:W-:-:S07]  /*0380*/  LEA R7, R5, UR4, 0x2 ;  /* 0x0000000405077c11 */ /* 0x000fce000f8e10ff */
.L_x_5:
[C-C-:B-1----:R-:W-:Y:S01]  /*0390*/  IMAD R4, R0.reuse, 0x4, R7.reuse ;  /* 0x0000000400047824 */ /* 0x142fe200078e0207 */
[----:B------:R0:W-:Y:S01]  /*03a0*/  STS [R7], RZ ;  /* 0x000000ff07007388 */ /* 0x0001e20000000800 */
[C-C-:B------:R-:W-:Y:S01]  /*03b0*/  IMAD R6, R0.reuse, 0x8, R7.reuse ;  /* 0x0000000800067824 */ /* 0x140fe200078e0207 */
[C---:B------:R-:W-:Y:S01]  /*03c0*/  LEA R5, R0.reuse, R5, 0x2 ;  /* 0x0000000500057211 */ /* 0x040fe200078e10ff */
[C-C-:B------:R-:W-:Y:S01]  /*03d0*/  IMAD R8, R0.reuse, 0xc, R7.reuse ;  /* 0x0000000c00087824 */ /* 0x140fe200078e0207 */
[----:B------:R1:W-:Y:S02]  /*03e0*/  STS [R4], RZ ;  /* 0x000000ff04007388 */ /* 0x0003e40000000800 */
[----:B------:R-:W-:Y:S02]  /*03f0*/  ISETP.GE.U32.AND P0, PT, R5, 0x100, PT ;  /* 0x000001000500780c */ /* 0x000fe40003f06070 */
[----:B------:R1:W-:Y:S01]  /*0400*/  STS [R6], RZ ;  /* 0x000000ff06007388 */ /* 0x0003e20000000800 */
[----:B0-----:R-:W-:-:S03]  /*0410*/  IMAD R7, R0, 0x10, R7 ;  /* 0x0000001000077824 */ /* 0x001fc600078e0207 */
[----:B------:R1:W-:Y:S07]  /*0420*/  STS [R8], RZ ;  /* 0x000000ff08007388 */ /* 0x0003ee0000000800 */
[----:B------:R-:W-:Y:S05]  /*0430*/  @!P0 BRA `(.L_x_5) ;  /* 0xfffffffc00d48947 */ /* 0x000fea000383ffff */
.L_x_1:
[----:B------:R-:W-:Y:S05]  /*0440*/  BSYNC.RECONVERGENT B0 ;  /* 0x0000000000007941 */ /* 0x000fea0003800200 */
.L_x_0:
[----:B------:R-:W0:Y:S01]  /*0450*/  LDCU UR4, c[0x0][0x388] ;  /* 0x00007100ff0477ac */ /* 0x000e220008000800 */
[----:B------:R-:W-:Y:S01]  /*0460*/  BSSY.RECONVERGENT B0, `(.L_x_6) ;  /* 0x0000018000007945 */ /* 0x000fe20003800200 */
[----:B------:R-:W2:Y:S01]  /*0470*/  LDCU.64 UR6, c[0x0][0x358] ;  /* 0x00006b00ff0677ac */ /* 0x000ea20008000a00 */
[----:B------:R-:W3:Y:S01]  /*0480*/  LDCU UR8, c[0x0][0x388] ;  /* 0x00007100ff0877ac */ /* 0x000ee20008000800 */
[----:B------:R-:W-:Y:S01]  /*0490*/  BAR.SYNC.DEFER_BLOCKING 0x0 ;  /* 0x0000000000007b1d */ /* 0x000fe20000010000 */
[----:B0-----:R-:W-:-:S13]  /*04a0*/  ISETP.GE.AND P0, PT, R2, UR4, PT ;  /* 0x0000000402007c0c */ /* 0x001fda000bf06270 */
[----:B--23--:R-:W-:Y:S05]  /*04b0*/  @P0 BRA `(.L_x_7) ;  /* 0x0000000000480947 */ /* 0x00cfea0003800000 */
[----:B-1----:R-:W0:Y:S01]  /*04c0*/  LDC.64 R6, c[0x0][0x380] ;  /* 0x0000e000ff067b82 */ /* 0x002e220000000a00 */
[----:B------:R-:W1:Y:S02]  /*04d0*/  LDCU UR4, c[0x0][0x370] ;  /* 0x00006e00ff0477ac */ /* 0x000e640008000800 */
[----:B-1----:R-:W-:-:S07]  /*04e0*/  IMAD R9, R0, UR4, RZ ;  /* 0x0000000400097c24 */ /* 0x002fce000f8e02ff */
.L_x_10:
[----:B0-----:R-:W-:-:S06]  /*04f0*/  IMAD.WIDE R4, R2, 0x4, R6 ;  /* 0x0000000402047825 */ /* 0x001fcc00078e0206 */
[----:B------:R-:W2:Y:S01]  /*0500*/  LDG.E R4, desc[UR6][R4.64] ;  /* 0x0000000604047981 */ /* 0x000ea2000c1e1900 */
[----:B------:R-:W-:Y:S01]  /*0510*/  IMAD.IADD R2, R9, 0x1, R2 ;  /* 0x0000000109027824 */ /* 0x000fe200078e0202 */
[----:B------:R-:W-:Y:S04]  /*0520*/  BSSY.RECONVERGENT B1, `(.L_x_8) ;  /* 0x000000a000017945 */ /* 0x000fe80003800200 */
[----:B------:R-:W-:Y:S01]  /*0530*/  ISETP.GE.AND P1, PT, R2, UR8, PT ;  /* 0x0000000802007c0c */ /* 0x000fe2000bf26270 */
[----:B--2---:R-:W0:Y:S02]  /*0540*/  F2I.TRUNC.NTZ R8, R4 ;  /* 0x0000000400087305 */ /* 0x004e24000020f100 */
[----:B0-----:R-:W-:-:S13]  /*0550*/  ISETP.GT.U32.AND P0, PT, R8, 0xff, PT ;  /* 0x000000ff0800780c */ /* 0x001fda0003f04070 */
[----:B------:R-:W-:Y:S05]  /*0560*/  @P0 BRA `(.L_x_9) ;  /* 0x0000000000140947 */ /* 0x000fea0003800000 */
[----:B------:R-:W0:Y:S01]  /*0570*/  S2UR UR5, SR_CgaCtaId ;  /* 0x00000000000579c3 */ /* 0x000e220000008800 */
[----:B------:R-:W-:Y:S02]  /*0580*/  UMOV UR4, 0x400 ;  /* 0x0000040000047882 */ /* 0x000fe40000000000 */
[----:B0-----:R-:W-:-:S06]  /*0590*/  ULEA UR4, UR5, UR4, 0x18 ;  /* 0x0000000405047291 */ /* 0x001fcc000f8ec0ff */
[----:B------:R-:W-:-:S05]  /*05a0*/  LEA R4, R8, UR4, 0x2 ;  /* 0x0000000408047c11 */ /* 0x000fca000f8e10ff */
[----:B------:R0:W-:Y:S02]  /*05b0*/  ATOMS.POPC.INC.32 RZ, [R4+URZ] ;  /* 0x0000000004ff7f8c */ /* 0x0001e4000d8000ff */
.L_x_9:
[----:B------:R-:W-:Y:S05]  /*05c0*/  BSYNC.RECONVERGENT B1 ;  /* 0x0000000000017941 */ /* 0x000fea0003800200 */
.L_x_8:
[----:B------:R-:W-:Y:S05]  /*05d0*/  @!P1 BRA `(.L_x_10) ;  /* 0xfffffffc00c49947 */ /* 0x000fea000383ffff */
.L_x_7:
[----:B------:R-:W-:Y:S05]  /*05e0*/  BSYNC.RECONVERGENT B0 ;  /* 0x0000000000007941 */ /* 0x000fea0003800200 */
.L_x_6:
[----:B------:R-:W-:Y:S01]  /*05f0*/  BAR.SYNC.DEFER_BLOCKING 0x0 ;  /* 0x0000000000007b1d */ /* 0x000fe20000010000 */
[----:B------:R-:W-:-:S13]  /*0600*/  ISETP.GT.U32.AND P0, PT, R3, 0xff, PT ;  /* 0x000000ff0300780c */ /* 0x000fda0003f04070 */
[----:B------:R-:W-:Y:S05]  /*0610*/  @P0 EXIT ;  /* 0x000000000000094d */ /* 0x000fea0003800000 */
[----:B-1----:R-:W1:Y:S01]  /*0620*/  I2F.U32.RP R8, R0 ;  /* 0x0000000000087306 */ /* 0x002e620000209000 */
[----:B------:R-:W-:Y:S01]  /*0630*/  IMAD.IADD R2, R3, 0x1, R0 ;  /* 0x0000000103027824 */ /* 0x000fe200078e0200 */
[----:B------:R-:W-:Y:S01]  /*0640*/  ISETP.NE.U32.AND P2, PT, R0, RZ, PT ;  /* 0x000000ff0000720c */ /* 0x000fe20003f45070 */
[----:B------:R-:W-:Y:S03]  /*0650*/  BSSY.RECONVERGENT B0, `(.L_x_11) ;  /* 0x000002e000007945 */ /* 0x000fe60003800200 */
[C---:B------:R-:W-:Y:S02]  /*0660*/  ISETP.GE.U32.AND P0, PT, R2.reuse, 0x100, PT ;  /* 0x000001000200780c */ /* 0x040fe40003f06070 */
[----:B------:R-:W-:Y:S02]  /*0670*/  VIMNMX.U32 R7, PT, PT, R2, 0x100, !PT ;  /* 0x0000010002077848 */ /* 0x000fe40007fe0000 */
[----:B------:R-:W-:-:S04]  /*0680*/  SEL R6, RZ, 0x1, P0 ;  /* 0x00000001ff067807 */ /* 0x000fc80000000000 */
[----:B------:R-:W-:Y:S01]  /*0690*/  IADD3 R7, PT, PT, R7, -R2, -R6 ;  /* 0x8000000207077210 */ /* 0x000fe20007ffe806 */
[----:B-1----:R-:W0:Y:S02]  /*06a0*/  MUFU.RCP R8, R8 ;  /* 0x0000000800087308 */ /* 0x002e240000001000 */
[----:B0-----:R-:W-:-:S06]  /*06b0*/  VIADD R4, R8, 0xffffffe ;  /* 0x0ffffffe08047836 */ /* 0x001fcc0000000000 */
[----:B------:R0:W1:Y:S02]  /*06c0*/  F2I.FTZ.U32.TRUNC.NTZ R5, R4 ;  /* 0x0000000400057305 */ /* 0x000064000021f000 */
[----:B0-----:R-:W-:Y:S01]  /*06d0*/  IMAD.MOV.U32 R4, RZ, RZ, RZ ;  /* 0x000000ffff047224 */ /* 0x001fe200078e00ff */
[----:B-1----:R-:W-:-:S05]  /*06e0*/  IADD3 R9, PT, PT, RZ, -R5, RZ ;  /* 0x80000005ff097210 */ /* 0x002fca0007ffe0ff */
[----:B------:R-:W-:-:S04]  /*06f0*/  IMAD R9, R9, R0, RZ ;  /* 0x0000000009097224 */ /* 0x000fc800078e02ff */
[----:B------:R-:W-:-:S06]  /*0700*/  IMAD.HI.U32 R8, R5, R9, R4 ;  /* 0x0000000905087227 */ /* 0x000fcc00078e0004 */
[----:B------:R-:W-:-:S04]  /*0710*/  IMAD.HI.U32 R5, R8, R7, RZ ;  /* 0x0000000708057227 */ /* 0x000fc800078e00ff */
[----:B------:R-:W-:-:S04]  /*0720*/  IMAD.MOV R2, RZ, RZ, -R5 ;  /* 0x000000ffff027224 */ /* 0x000fc800078e0a05 */
[----:B------:R-:W-:-:S05]  /*0730*/  IMAD R7, R0, R2, R7 ;  /* 0x0000000200077224 */ /* 0x000fca00078e0207 */
[----:B------:R-:W-:-:S13]  /*0740*/  ISETP.GE.U32.AND P0, PT, R7, R0, PT ;  /* 0x000000000700720c */ /* 0x000fda0003f06070 */
[----:B------:R-:W-:Y:S01]  /*0750*/  @P0 IADD3 R7, PT, PT, R7, -R0, RZ ;  /* 0x8000000007070210 */ /* 0x000fe20007ffe0ff */
[----:B------:R-:W-:-:S03]  /*0760*/  @P0 VIADD R5, R5, 0x1 ;  /* 0x0000000105050836 */ /* 0x000fc60000000000 */
[----:B------:R-:W-:-:S13]  /*0770*/  ISETP.GE.U32.AND P1, PT, R7, R0, PT ;  /* 0x000000000700720c */ /* 0x000fda0003f26070 */
[----:B------:R-:W-:Y:S01]  /*0780*/  @P1 VIADD R5, R5, 0x1 ;  /* 0x0000000105051836 */ /* 0x000fe20000000000 */
[----:B------:R-:W-:-:S05]  /*0790*/  @!P2 LOP3.LUT R5, RZ, R0, RZ, 0x33, !PT ;  /* 0x00000000ff05a212 */ /* 0x000fca00078e33ff */
[----:B------:R-:W-:-:S05]  /*07a0*/  IMAD.IADD R8, R6, 0x1, R5 ;  /* 0x0000000106087824 */ /* 0x000fca00078e0205 */
[----:B------:R-:W-:-:S04]  /*07b0*/  LOP3.LUT R2, R8, 0x3, RZ, 0xc0, !PT ;  /* 0x0000000308027812 */ /* 0x000fc800078ec0ff */
[----:B------:R-:W-:-:S13]  /*07c0*/  ISETP.NE.AND P0, PT, R2, 0x3, PT ;  /* 0x000000030200780c */ /* 0x000fda0003f05270 */
[----:B------:R-:W-:Y:S05]  /*07d0*/  @!P0 BRA `(.L_x_12) ;  /* 0x0000000000548947 */ /* 0x000fea0003800000 */
[----:B------:R-:W0:Y:S01]  /*07e0*/  S2UR UR5, SR_CgaCtaId ;  /* 0x00000000000579c3 */ /* 0x000e220000008800 */
[----:B------:R-:W-:Y:S01]  /*07f0*/  UMOV UR4, 0x400 ;  /* 0x0000040000047882 */ /* 0x000fe20000000000 */
[----:B------:R-:W-:-:S04]  /*0800*/  IADD3 R2, PT, PT, R8, 0x1, RZ ;  /* 0x0000000108027810 */ /* 0x000fc80007ffe0ff */
[----:B------:R-:W-:Y:S02]  /*0810*/  LOP3.LUT R2, R2, 0x3, RZ, 0xc0, !PT ;  /* 0x0000000302027812 */ /* 0x000fe400078ec0ff */
[----:B------:R-:W1:Y:S03]  /*0820*/  LDC.64 R4, c[0x0][0x390] ;  /* 0x0000e400ff047b82 */ /* 0x000e660000000a00 */
[----:B------:R-:W-:Y:S01]  /*0830*/  IMAD.MOV R6, RZ, RZ, -R2 ;  /* 0x000000ffff067224 */ /* 0x000fe200078e0a02 */
[----:B0-----:R-:W-:-:S06]  /*0840*/  ULEA UR4, UR5, UR4, 0x18 ;  /* 0x0000000405047291 */ /* 0x001fcc000f8ec0ff */
[C---:B------:R-:W-:Y:S01]  /*0850*/  LEA R7, R3.reuse, UR4, 0x2 ;  /* 0x0000000403077c11 */ /* 0x040fe2000f8e10ff */
[----:B-1----:R-:W-:-:S04]  /*0860*/  IMAD.WIDE.U32 R4, R3, 0x4, R4 ;  /* 0x0000000403047825 */ /* 0x002fc800078e0004 */
[----:B------:R-:W-:-:S07]  /*0870*/  IMAD R3, R2, R0, R3 ;  /* 0x0000000002037224 */ /* 0x000fce00078e0203 */
.L_x_15:
[----:B------:R-:W0:Y:S01]  /*0880*/  LDS R9, [R7] ;  /* 0x0000000007097984 */ /* 0x000e220000000800 */
[----:B------:R-:W-:Y:S01]  /*0890*/  VIADD R6, R6, 0x1 ;  /* 0x0000000106067836 */ /* 0x000fe20000000000 */
[----:B------:R-:W-:Y:S04]  /*08a0*/  BSSY.RECONVERGENT B1, `(.L_x_13) ;  /* 0x0000005000017945 */ /* 0x000fe80003800200 */
[----:B------:R-:W-:Y:S02]  /*08b0*/  ISETP.NE.AND P1, PT, R6, RZ, PT ;  /* 0x000000ff0600720c */ /* 0x000fe40003f25270 */
[----:B0-----:R-:W-:-:S13]  /*08c0*/  ISETP.NE.AND P0, PT, R9, RZ, PT ;  /* 0x000000ff0900720c */ /* 0x001fda0003f05270 */
[----:B------:R-:W-:Y:S05]  /*08d0*/  @!P0 BRA `(.L_x_14) ;  /* 0x0000000000048947 */ /* 0x000fea0003800000 */
[----:B------:R0:W-:Y:S02]  /*08e0*/  REDG.E.ADD.STRONG.GPU desc[UR6][R4.64], R9 ;  /* 0x000000090400798e */ /* 0x0001e4000c12e106 */
.L_x_14:
[----:B------:R-:W-:Y:S05]  /*08f0*/  BSYNC.RECONVERGENT B1 ;  /* 0x0000000000017941 */ /* 0x000fea0003800200 */
.L_x_13:
[C---:B------:R-:W-:Y:S02]  /*0900*/  IMAD R7, R0.reuse, 0x4, R7 ;  /* 0x0000000400077824 */ /* 0x040fe400078e0207 */
[----:B0-----:R-:W-:Y:S01]  /*0910*/  IMAD.WIDE.U32 R4, R0, 0x4, R4 ;  /* 0x0000000400047825 */ /* 0x001fe200078e0004 */
[----:B------:R-:W-:Y:S06]  /*0920*/  @P1 BRA `(.L_x_15) ;  /* 0xfffffffc00d41947 */ /* 0x000fec000383ffff */
.L_x_12:
[----:B------:R-:W-:Y:S05]  /*0930*/  BSYNC.RECONVERGENT B0 ;  /* 0x0000000000007941 */ /* 0x000fea0003800200 */
.L_x_11:
[----:B------:R-:W-:-:S13]  /*0940*/  ISETP.GE.U32.AND P0, PT, R8, 0x3, PT ;  /* 0x000000030800780c */ /* 0x000fda0003f06070 */
[----:B------:R-:W-:Y:S05]  /*0950*/  @!P0 EXIT ;  /* 0x000000000000894d */ /* 0x000fea0003800000 */
[----:B------:R-:W0:Y:S01]  /*0960*/  S2UR UR5, SR_CgaCtaId ;  /* 0x00000000000579c3 */ /* 0x000e220000008800 */
[----:B------:R-:W-:Y:S01]  /*0970*/  UMOV UR4, 0x400 ;  /* 0x0000040000047882 */ /* 0x000fe20000000000 */
[C---:B------:R-:W-:Y:S01]  /*0980*/  LEA R9, R0.reuse, R3, 0x1 ;  /* 0x0000000300097211 */ /* 0x040fe200078e08ff */
[----:B------:R-:W-:Y:S02]  /*0990*/  IMAD R11, R0, 0x3, R3 ;  /* 0x00000003000b7824 */ /* 0x000fe400078e0203 */
[----:B------:R-:W-:-:S03]  /*09a0*/  IMAD.IADD R13, R3, 0x1, R0 ;  /* 0x00000001030d7824 */ /* 0x000fc600078e0200 */
[----:B------:R-:W1:Y:S01]  /*09b0*/  LDC.64 R4, c[0x0][0x390] ;  /* 0x0000e400ff047b82 */ /* 0x000e620000000a00 */
[----:B0-----:R-:W-:-:S06]  /*09c0*/  ULEA UR4, UR5, UR4, 0x18 ;  /* 0x0000000405047291 */ /* 0x001fcc000f8ec0ff */
[----:B------:R-:W-:-:S07]  /*09d0*/  LEA R15, R3, UR4, 0x2 ;  /* 0x00000004030f7c11 */ /* 0x000fce000f8e10ff */
.L_x_24:
[----:B------:R-:W0:Y:S01]  /*09e0*/  LDS R17, [R15] ;  /* 0x000000000f117984 */ /* 0x000e220000000800 */
[C-C-:B------:R-:W-:Y:S01]  /*09f0*/  IMAD R2, R0.reuse, 0x4, R15.reuse ;  /* 0x0000000400027824 */ /* 0x140fe200078e020f */
[C---:B------:R-:W-:Y:S01]  /*0a00*/  LEA R6, R0.reuse, R15, 0x3 ;  /* 0x0000000f00067211 */ /* 0x040fe200078e18ff */
[----:B------:R-:W-:Y:S01]  /*0a10*/  IMAD R7, R0, 0xc, R15 ;  /* 0x0000000c00077824 */ /* 0x000fe200078e020f */
[----:B------:R-:W-:Y:S02]  /*0a20*/  BSSY.RECONVERGENT B0, `(.L_x_16) ;  /* 0x000000b000007945 */ /* 0x000fe40003800200 */
[----:B------:R-:W2:Y:S04]  /*0a30*/  LDS R19, [R2] ;  /* 0x0000000002137984 */ /* 0x000ea80000000800 */
[----:B------:R-:W3:Y:S04]  /*0a40*/  LDS R21, [R6] ;  /* 0x0000000006157984 */ /* 0x000ee80000000800 */
[----:B------:R-:W4:Y:S01]  /*0a50*/  LDS R23, [R7] ;  /* 0x0000000007177984 */ /* 0x000f220000000800 */
[----:B0-----:R-:W-:-:S02]  /*0a60*/  ISETP.NE.AND P0, PT, R17, RZ, PT ;  /* 0x000000ff1100720c */ /* 0x001fc40003f05270 */
[----:B--2---:R-:W-:Y:S02]  /*0a70*/  ISETP.NE.AND P1, PT, R19, RZ, PT ;  /* 0x000000ff1300720c */ /* 0x004fe40003f25270 */
[----:B---3--:R-:W-:Y:S02]  /*0a80*/  ISETP.NE.AND P2, PT, R21, RZ, PT ;  /* 0x000000ff1500720c */ /* 0x008fe40003f45270 */
[----:B----4-:R-:W-:-:S07]  /*0a90*/  ISETP.NE.AND P3, PT, R23, RZ, PT ;  /* 0x000000ff1700720c */ /* 0x010fce0003f65270 */
[----:B------:R-:W-:Y:S06]  /*0aa0*/  @!P0 BRA `(.L_x_17) ;  /* 0x0000000000088947 */ /* 0x000fec0003800000 */
[----:B-1----:R-:W-:-:S05]  /*0ab0*/  IMAD.WIDE.U32 R6, R3, 0x4, R4 ;  /* 0x0000000403067825 */ /* 0x002fca00078e0004 */
[----:B------:R0:W-:Y:S02]  /*0ac0*/  REDG.E.ADD.STRONG.GPU desc[UR6][R6.64], R17 ;  /* 0x000000110600798e */ /* 0x0001e4000c12e106 */
.L_x_17:
[----:B------:R-:W-:Y:S05]  /*0ad0*/  BSYNC.RECONVERGENT B0 ;  /* 0x0000000000007941 */ /* 0x000fea0003800200 */
.L_x_16:
[----:B------:R-:W-:Y:S04]  /*0ae0*/  BSSY.RECONVERGENT B0, `(.L_x_18) ;  /* 0x0000004000007945 */ /* 0x000fe80003800200 */
[----:B------:R-:W-:Y:S05]  /*0af0*/  @!P1 BRA `(.L_x_19) ;  /* 0x0000000000089947 */ /* 0x000fea0003800000 */
[----:B01----:R-:W-:-:S05]  /*0b00*/  IMAD.WIDE.U32 R6, R13, 0x4, R4 ;  /* 0x000000040d067825 */ /* 0x003fca00078e0004 */
[----:B------:R2:W-:Y:S02]  /*0b10*/  REDG.E.ADD.STRONG.GPU desc[UR6][R6.64], R19 ;  /* 0x000000130600798e */ /* 0x0005e4000c12e106 */
.L_x_19:
[----:B------:R-:W-:Y:S05]  /*0b20*/  BSYNC.RECONVERGENT B0 ;  /* 0x0000000000007941 */ /* 0x000fea0003800200 */
.L_x_18:
[----:B------:R-:W-:Y:S04]  /*0b30*/  BSSY.RECONVERGENT B0, `(.L_x_20) ;  /* 0x0000004000007945 */ /* 0x000fe80003800200 */
[----:B------:R-:W-:Y:S05]  /*0b40*/  @!P2 BRA `(.L_x_21) ;  /* 0x000000000008a947 */ /* 0x000fea0003800000 */
[----:B012---:R-:W-:-:S05]  /*0b50*/  IMAD.WIDE.U32 R6, R9, 0x4, R4 ;  /* 0x0000000409067825 */ /* 0x007fca00078e0004 */
[----:B------:R3:W-:Y:S02]  /*0b60*/  REDG.E.ADD.STRONG.GPU desc[UR6][R6.64], R21 ;  /* 0x000000150600798e */ /* 0x0007e4000c12e106 */
.L_x_21:
[----:B------:R-:W-:Y:S05]  /*0b70*/  BSYNC.RECONVERGENT B0 ;  /* 0x0000000000007941 */ /* 0x000fea0003800200 */
.L_x_20:
[----:B------:R-:W-:Y:S01]  /*0b80*/  BSSY.RECONVERGENT B0, `(.L_x_22) ;  /* 0x0000005000007945 */ /* 0x000fe20003800200 */
[----:B0-23--:R-:W-:-:S03]  /*0b90*/  IADD3 R7, PT, PT, R0, R3, R0 ;  /* 0x0000000300077210 */ /* 0x00dfc60007ffe000 */
[----:B------:R-:W-:Y:S05]  /*0ba0*/  @!P3 BRA `(.L_x_23) ;  /* 0x000000000008b947 */ /* 0x000fea0003800000 */
[----:B-1----:R-:W-:-:S05]  /*0bb0*/  IMAD.WIDE.U32 R2, R11, 0x4, R4 ;  /* 0x000000040b027825 */ /* 0x002fca00078e0004 */
[----:B------:R0:W-:Y:S02]  /*0bc0*/  REDG.E.ADD.STRONG.GPU desc[UR6][R2.64], R23 ;  /* 0x000000170200798e */ /* 0x0001e4000c12e106 */
.L_x_23:
[----:B------:R-:W-:Y:S05]  /*0bd0*/  BSYNC.RECONVERGENT B0 ;  /* 0x0000000000007941 */ /* 0x000fea0003800200 */
.L_x_22:
[C---:B0-----:R-:W-:Y:S01]  /*0be0*/  IADD3 R3, PT, PT, R0.reuse, R7, R0 ;  /* 0x0000000700037210 */ /* 0x041fe20007ffe000 */
[C---:B------:R-:W-:Y:S01]  /*0bf0*/  IMAD R9, R0.reuse, 0x4, R9 ;  /* 0x0000000400097824 */ /* 0x040fe200078e0209 */
[C---:B------:R-:W-:Y:S01]  /*0c00*/  LEA R13, R0.reuse, R13, 0x2 ;  /* 0x0000000d000d7211 */ /* 0x040fe200078e10ff */
[C---:B------:R-:W-:Y:S01]  /*0c10*/  IMAD R11, R0.reuse, 0x4, R11 ;  /* 0x00000004000b7824 */ /* 0x040fe200078e020b */
[----:B------:R-:W-:Y:S01]  /*0c20*/  ISETP.GE.U32.AND P0, PT, R3, 0x100, PT ;  /* 0x000001000300780c */ /* 0x000fe20003f06070 */
[----:B------:R-:W-:-:S12]  /*0c30*/  IMAD R15, R0, 0x10, R15 ;  /* 0x00000010000f7824 */ /* 0x000fd800078e020f */
[----:B------:R-:W-:Y:S05]  /*0c40*/  @!P0 BRA `(.L_x_24) ;  /* 0xfffffffc00648947 */ /* 0x000fea000383ffff */
[----:B------:R-:W-:Y:S05]  /*0c50*/  EXIT ;  /* 0x000000000000794d */ /* 0x000fea0003800000 */
.L_x_25:
[----:B------:R-:W-:-:S00]  /*0c60*/  BRA `(.L_x_25) ;  /* 0xfffffffc00fc7947 */ /* 0x000fc0000383ffff */
[----:B------:R-:W-:-:S00]  /*0c70*/  NOP ;  /* 0x0000000000007918 */ /* 0x000fc00000000000 */
        /* <DEDUP_REMOVED lines=8> */
.L_x_26:


//--------------------- .nv.shared._Z15sharedHistogramPfiPj --------------------------
	.section	.nv.shared._Z15sharedHistogramPfiPj,"aw",@nobits
	.sectionflags	@""
	.align	4
.nv.shared._Z15sharedHistogramPfiPj:
	.zero		2048


//--------------------- .nv.shared.reserved.0     --------------------------
	.section	.nv.shared.reserved.0,"aw",@nobits
	.weak		__nv_reservedSMEM_offset_0_alias
	.size		__nv_reservedSMEM_offset_0_alias, 0, 64
	.other		__nv_reservedSMEM_offset_0_alias,@"STO_CUDA_RESERVED_SHARED STV_DEFAULT"
__nv_reservedSMEM_offset_0_alias:
	.zero		0
	.zero		64


//--------------------- .nv.constant0._Z15sharedHistogramPfiPj --------------------------
	.section	.nv.constant0._Z15sharedHistogramPfiPj,"a",@progbits
	.sectionflags	@""
	.align	4
.nv.constant0._Z15sharedHistogramPfiPj:
	.zero		920


//--------------------- SYMBOLS --------------------------

	.type		.nv.reservedSmem.offset0,@object
	.size		.nv.reservedSmem.offset0,0x4
	.type		.nv.reservedSmem.cap,@object
	.size		.nv.reservedSmem.cap,0x4
